//
// Generated by NVIDIA NVVM Compiler
//
// Compiler Build ID: CL-36424714
// Cuda compilation tools, release 13.0, V13.0.88
// Based on NVVM 20.0.0
//

.version 9.0
.target sm_100
.address_size 64

	// .globl	_Z11sgemm_naiveiiifPfS_fS_

.visible .entry _Z11sgemm_naiveiiifPfS_fS_(
	.param .u32 _Z11sgemm_naiveiiifPfS_fS__param_0,
	.param .u32 _Z11sgemm_naiveiiifPfS_fS__param_1,
	.param .u32 _Z11sgemm_naiveiiifPfS_fS__param_2,
	.param .f32 _Z11sgemm_naiveiiifPfS_fS__param_3,
	.param .u64 .ptr .align 1 _Z11sgemm_naiveiiifPfS_fS__param_4,
	.param .u64 .ptr .align 1 _Z11sgemm_naiveiiifPfS_fS__param_5,
	.param .f32 _Z11sgemm_naiveiiifPfS_fS__param_6,
	.param .u64 .ptr .align 1 _Z11sgemm_naiveiiifPfS_fS__param_7
)
{
	.reg .pred 	%p<13>;
	.reg .b32 	%r<41>;
	.reg .b32 	%f<73>;
	.reg .b64 	%rd<53>;

	ld.param.u32 	%r20, [_Z11sgemm_naiveiiifPfS_fS__param_0];
	ld.param.u32 	%r18, [_Z11sgemm_naiveiiifPfS_fS__param_1];
	ld.param.u32 	%r19, [_Z11sgemm_naiveiiifPfS_fS__param_2];
	ld.param.f32 	%f13, [_Z11sgemm_naiveiiifPfS_fS__param_3];
	ld.param.u64 	%rd7, [_Z11sgemm_naiveiiifPfS_fS__param_4];
	ld.param.u64 	%rd8, [_Z11sgemm_naiveiiifPfS_fS__param_5];
	ld.param.f32 	%f14, [_Z11sgemm_naiveiiifPfS_fS__param_6];
	ld.param.u64 	%rd6, [_Z11sgemm_naiveiiifPfS_fS__param_7];
	cvta.to.global.u64 	%rd1, %rd8;
	cvta.to.global.u64 	%rd2, %rd7;
	mov.u32 	%r21, %tid.x;
	mov.u32 	%r22, %ctaid.x;
	mov.u32 	%r23, %ntid.x;
	mad.lo.s32 	%r1, %r22, %r23, %r21;
	mov.u32 	%r24, %tid.y;
	mov.u32 	%r25, %ctaid.y;
	mov.u32 	%r26, %ntid.y;
	mad.lo.s32 	%r2, %r25, %r26, %r24;
	setp.ge.s32 	%p1, %r2, %r20;
	setp.ge.s32 	%p2, %r1, %r18;
	or.pred  	%p3, %p1, %p2;
	@%p3 bra 	$L__BB0_14;
	setp.lt.s32 	%p4, %r19, 1;
	mov.f32 	%f72, 0f00000000;
	@%p4 bra 	$L__BB0_13;
	mul.lo.s32 	%r3, %r19, %r2;
	and.b32  	%r4, %r19, 7;
	setp.lt.u32 	%p5, %r19, 8;
	mov.f32 	%f72, 0f00000000;
	mov.b32 	%r39, 0;
	@%p5 bra 	$L__BB0_5;
	and.b32  	%r39, %r19, 2147483640;
	neg.s32 	%r37, %r39;
	shl.b32 	%r7, %r18, 3;
	mul.wide.u32 	%rd9, %r3, 4;
	add.s64 	%rd10, %rd9, %rd2;
	add.s64 	%rd52, %rd10, 16;
	mov.f32 	%f72, 0f00000000;
	mul.wide.s32 	%rd13, %r18, 4;
	mov.u32 	%r36, %r1;
$L__BB0_4:
	.pragma "nounroll";
	ld.global.f32 	%f19, [%rd52+-16];
	mul.wide.s32 	%rd11, %r36, 4;
	add.s64 	%rd12, %rd1, %rd11;
	ld.global.f32 	%f20, [%rd12];
	fma.rn.f32 	%f21, %f19, %f20, %f72;
	ld.global.f32 	%f22, [%rd52+-12];
	add.s64 	%rd14, %rd12, %rd13;
	ld.global.f32 	%f23, [%rd14];
	fma.rn.f32 	%f24, %f22, %f23, %f21;
	ld.global.f32 	%f25, [%rd52+-8];
	add.s64 	%rd15, %rd14, %rd13;
	ld.global.f32 	%f26, [%rd15];
	fma.rn.f32 	%f27, %f25, %f26, %f24;
	ld.global.f32 	%f28, [%rd52+-4];
	add.s64 	%rd16, %rd15, %rd13;
	ld.global.f32 	%f29, [%rd16];
	fma.rn.f32 	%f30, %f28, %f29, %f27;
	ld.global.f32 	%f31, [%rd52];
	add.s64 	%rd17, %rd16, %rd13;
	ld.global.f32 	%f32, [%rd17];
	fma.rn.f32 	%f33, %f31, %f32, %f30;
	ld.global.f32 	%f34, [%rd52+4];
	add.s64 	%rd18, %rd17, %rd13;
	ld.global.f32 	%f35, [%rd18];
	fma.rn.f32 	%f36, %f34, %f35, %f33;
	ld.global.f32 	%f37, [%rd52+8];
	add.s64 	%rd19, %rd18, %rd13;
	ld.global.f32 	%f38, [%rd19];
	fma.rn.f32 	%f39, %f37, %f38, %f36;
	ld.global.f32 	%f40, [%rd52+12];
	add.s64 	%rd20, %rd19, %rd13;
	ld.global.f32 	%f41, [%rd20];
	fma.rn.f32 	%f72, %f40, %f41, %f39;
	add.s32 	%r37, %r37, 8;
	add.s32 	%r36, %r36, %r7;
	add.s64 	%rd52, %rd52, 32;
	setp.ne.s32 	%p6, %r37, 0;
	@%p6 bra 	$L__BB0_4;
$L__BB0_5:
	setp.eq.s32 	%p7, %r4, 0;
	@%p7 bra 	$L__BB0_13;
	and.b32  	%r13, %r19, 3;
	setp.lt.u32 	%p8, %r4, 4;
	@%p8 bra 	$L__BB0_8;
	add.s32 	%r28, %r39, %r3;
	mul.wide.u32 	%rd21, %r28, 4;
	add.s64 	%rd22, %rd2, %rd21;
	ld.global.f32 	%f43, [%rd22];
	mad.lo.s32 	%r29, %r39, %r18, %r1;
	mul.wide.s32 	%rd23, %r29, 4;
	add.s64 	%rd24, %rd1, %rd23;
	ld.global.f32 	%f44, [%rd24];
	fma.rn.f32 	%f45, %f43, %f44, %f72;
	cvt.u64.u32 	%rd25, %r3;
	cvt.u64.u32 	%rd26, %r39;
	add.s64 	%rd27, %rd26, %rd25;
	shl.b64 	%rd28, %rd27, 2;
	add.s64 	%rd29, %rd2, %rd28;
	ld.global.f32 	%f46, [%rd29+4];
	mul.wide.s32 	%rd30, %r18, 4;
	add.s64 	%rd31, %rd24, %rd30;
	ld.global.f32 	%f47, [%rd31];
	fma.rn.f32 	%f48, %f46, %f47, %f45;
	ld.global.f32 	%f49, [%rd29+8];
	add.s64 	%rd32, %rd31, %rd30;
	ld.global.f32 	%f50, [%rd32];
	fma.rn.f32 	%f51, %f49, %f50, %f48;
	ld.global.f32 	%f52, [%rd29+12];
	add.s64 	%rd33, %rd32, %rd30;
	ld.global.f32 	%f53, [%rd33];
	fma.rn.f32 	%f72, %f52, %f53, %f51;
	add.s32 	%r39, %r39, 4;
$L__BB0_8:
	setp.eq.s32 	%p9, %r13, 0;
	@%p9 bra 	$L__BB0_13;
	setp.eq.s32 	%p10, %r13, 1;
	@%p10 bra 	$L__BB0_11;
	add.s32 	%r30, %r39, %r3;
	mul.wide.u32 	%rd34, %r30, 4;
	add.s64 	%rd35, %rd2, %rd34;
	ld.global.f32 	%f55, [%rd35];
	mad.lo.s32 	%r31, %r39, %r18, %r1;
	mul.wide.s32 	%rd36, %r31, 4;
	add.s64 	%rd37, %rd1, %rd36;
	ld.global.f32 	%f56, [%rd37];
	fma.rn.f32 	%f57, %f55, %f56, %f72;
	cvt.u64.u32 	%rd38, %r3;
	cvt.u64.u32 	%rd39, %r39;
	add.s64 	%rd40, %rd39, %rd38;
	shl.b64 	%rd41, %rd40, 2;
	add.s64 	%rd42, %rd2, %rd41;
	ld.global.f32 	%f58, [%rd42+4];
	mul.wide.s32 	%rd43, %r18, 4;
	add.s64 	%rd44, %rd37, %rd43;
	ld.global.f32 	%f59, [%rd44];
	fma.rn.f32 	%f72, %f58, %f59, %f57;
	add.s32 	%r39, %r39, 2;
$L__BB0_11:
	and.b32  	%r32, %r19, 1;
	setp.eq.b32 	%p11, %r32, 1;
	not.pred 	%p12, %p11;
	@%p12 bra 	$L__BB0_13;
	add.s32 	%r33, %r39, %r3;
	mul.wide.u32 	%rd45, %r33, 4;
	add.s64 	%rd46, %rd2, %rd45;
	ld.global.f32 	%f60, [%rd46];
	mad.lo.s32 	%r34, %r39, %r18, %r1;
	mul.wide.s32 	%rd47, %r34, 4;
	add.s64 	%rd48, %rd1, %rd47;
	ld.global.f32 	%f61, [%rd48];
	fma.rn.f32 	%f72, %f60, %f61, %f72;
$L__BB0_13:
	mad.lo.s32 	%r35, %r18, %r2, %r1;
	cvta.to.global.u64 	%rd49, %rd6;
	mul.wide.s32 	%rd50, %r35, 4;
	add.s64 	%rd51, %rd49, %rd50;
	ld.global.f32 	%f62, [%rd51];
	mul.f32 	%f63, %f14, %f62;
	fma.rn.f32 	%f64, %f13, %f72, %f63;
	st.global.f32 	[%rd51], %f64;
$L__BB0_14:
	ret;

}


// ===== COMPILED SASS (sm_100) =====

	.target	sm_100

	.elftype	@"ET_EXEC"


//--------------------- .note.nv.tkinfo           --------------------------
	.section	.note.nv.tkinfo,"",@"SHT_NOTE"
	.sectionflags	@"SHF_NOTE_NV_TKINFO"
	.tkinfo
        /*0018*/ 	.word	0x00000002
        /*0030*/ 	.string	""
        /*0030*/ 	.string	"ptxas"
        /*0030*/ 	.string	"Cuda compilation tools, release 13.0, V13.0.88"
        /*0030*/ 	.string	"Build cuda_13.0.r13.0/compiler.36424714_0"
        /*0030*/ 	.string	"-arch sm_100 -m 64 "



//--------------------- .note.nv.cuinfo           --------------------------
	.section	.note.nv.cuinfo,"",@"SHT_NOTE"
	.sectionflags	@"SHF_NOTE_NV_CUINFO"
        /*0018*/ 	.short	0x0002
        /*001a*/ 	.short	0x0064
        /*001c*/ 	.short	0x0082
	.zero		2


//--------------------- .nv.info                  --------------------------
	.section	.nv.info,"",@"SHT_CUDA_INFO"
	.align	4


	//----- nvinfo : EIATTR_REGCOUNT
	.align		4
        /*0000*/ 	.byte	0x04, 0x2f
        /*0002*/ 	.short	(.L_1 - .L_0)
	.align		4
.L_0:
        /*0004*/ 	.word	index@(_Z11sgemm_naiveiiifPfS_fS_)
        /*0008*/ 	.word	0x00000020


	//----- nvinfo : EIATTR_FRAME_SIZE
	.align		4
.L_1:
        /*000c*/ 	.byte	0x04, 0x11
        /*000e*/ 	.short	(.L_3 - .L_2)
	.align		4
.L_2:
        /*0010*/ 	.word	index@(_Z11sgemm_naiveiiifPfS_fS_)
        /*0014*/ 	.word	0x00000000


	//----- nvinfo : EIATTR_MIN_STACK_SIZE
	.align		4
.L_3:
        /*0018*/ 	.byte	0x04, 0x12
        /*001a*/ 	.short	(.L_5 - .L_4)
	.align		4
.L_4:
        /*001c*/ 	.word	index@(_Z11sgemm_naiveiiifPfS_fS_)
        /*0020*/ 	.word	0x00000000
.L_5:


//--------------------- .nv.compat                --------------------------
	.section	.nv.compat,"",@"SHT_CUDA_COMPAT_INFO"
	.align	4
        /*0000*/ 	.byte	0x02, 0x09, 0x00, 0x00, 0x02, 0x02, 0x01, 0x00, 0x02, 0x05, 0x05, 0x00, 0x03, 0x07, 0x01, 0x01
        /*0010*/ 	.byte	0x02, 0x03, 0x00, 0x00, 0x02, 0x06, 0x01, 0x00, 0x04, 0x0b, 0x08, 0x00, 0x09, 0x00, 0x00, 0x00
        /*0020*/ 	.byte	0x00, 0x00, 0x00, 0x00


//--------------------- .nv.info._Z11sgemm_naiveiiifPfS_fS_ --------------------------
	.section	.nv.info._Z11sgemm_naiveiiifPfS_fS_,"",@"SHT_CUDA_INFO"
	.sectionflags	@""
	.align	4


	//----- nvinfo : EIATTR_CUDA_API_VERSION
	.align		4
        /*0000*/ 	.byte	0x04, 0x37
        /*0002*/ 	.short	(.L_7 - .L_6)
.L_6:
        /*0004*/ 	.word	0x00000082


	//----- nvinfo : EIATTR_KPARAM_INFO
	.align		4
.L_7:
        /*0008*/ 	.byte	0x04, 0x17
        /*000a*/ 	.short	(.L_9 - .L_8)
.L_8:
        /*000c*/ 	.word	0x00000000
        /*0010*/ 	.short	0x0007
        /*0012*/ 	.short	0x0028
        /*0014*/ 	.byte	0x00, 0xf5, 0x21, 0x00


	//----- nvinfo : EIATTR_KPARAM_INFO
	.align		4
.L_9:
        /*0018*/ 	.byte	0x04, 0x17
        /*001a*/ 	.short	(.L_11 - .L_10)
.L_10:
        /*001c*/ 	.word	0x00000000
        /*0020*/ 	.short	0x0006
        /*0022*/ 	.short	0x0020
        /*0024*/ 	.byte	0x00, 0xf0, 0x11, 0x00


	//----- nvinfo : EIATTR_KPARAM_INFO
	.align		4
.L_11:
        /*0028*/ 	.byte	0x04, 0x17
        /*002a*/ 	.short	(.L_13 - .L_12)
.L_12:
        /*002c*/ 	.word	0x00000000
        /*0030*/ 	.short	0x0005
        /*0032*/ 	.short	0x0018
        /*0034*/ 	.byte	0x00, 0xf5, 0x21, 0x00


	//----- nvinfo : EIATTR_KPARAM_INFO
	.align		4
.L_13:
        /*0038*/ 	.byte	0x04, 0x17
        /*003a*/ 	.short	(.L_15 - .L_14)
.L_14:
        /*003c*/ 	.word	0x00000000
        /*0040*/ 	.short	0x0004
        /*0042*/ 	.short	0x0010
        /*0044*/ 	.byte	0x00, 0xf5, 0x21, 0x00


	//----- nvinfo : EIATTR_KPARAM_INFO
	.align		4
.L_15:
        /*0048*/ 	.byte	0x04, 0x17
        /*004a*/ 	.short	(.L_17 - .L_16)
.L_16:
        /*004c*/ 	.word	0x00000000
        /*0050*/ 	.short	0x0003
        /*0052*/ 	.short	0x000c
        /*0054*/ 	.byte	0x00, 0xf0, 0x11, 0x00


	//----- nvinfo : EIATTR_KPARAM_INFO
	.align		4
.L_17:
        /*0058*/ 	.byte	0x04, 0x17
        /*005a*/ 	.short	(.L_19 - .L_18)
.L_18:
        /*005c*/ 	.word	0x00000000
        /*0060*/ 	.short	0x0002
        /*0062*/ 	.short	0x0008
        /*0064*/ 	.byte	0x00, 0xf0, 0x11, 0x00


	//----- nvinfo : EIATTR_KPARAM_INFO
	.align		4
.L_19:
        /*0068*/ 	.byte	0x04, 0x17
        /*006a*/ 	.short	(.L_21 - .L_20)
.L_20:
        /*006c*/ 	.word	0x00000000
        /*0070*/ 	.short	0x0001
        /*0072*/ 	.short	0x0004
        /*0074*/ 	.byte	0x00, 0xf0, 0x11, 0x00


	//----- nvinfo : EIATTR_KPARAM_INFO
	.align		4
.L_21:
        /*0078*/ 	.byte	0x04, 0x17
        /*007a*/ 	.short	(.L_23 - .L_22)
.L_22:
        /*007c*/ 	.word	0x00000000
        /*0080*/ 	.short	0x0000
        /*0082*/ 	.short	0x0000
        /*0084*/ 	.byte	0x00, 0xf0, 0x11, 0x00


	//----- nvinfo : EIATTR_SPARSE_MMA_MASK
	.align		4
.L_23:
        /*0088*/ 	.byte	0x03, 0x50
        /*008a*/ 	.short	0x0000


	//----- nvinfo : EIATTR_MAXREG_COUNT
	.align		4
        /*008c*/ 	.byte	0x03, 0x1b
        /*008e*/ 	.short	0x00ff


	//----- nvinfo : EIATTR_MERCURY_ISA_VERSION
	.align		4
        /*0090*/ 	.byte	0x03, 0x5f
        /*0092*/ 	.short	0x0101


	//----- nvinfo : EIATTR_VRC_CTA_INIT_COUNT
	.align		4
        /*0094*/ 	.byte	0x02, 0x4a
	.zero		1
	.zero		1


	//----- nvinfo : EIATTR_EXIT_INSTR_OFFSETS
	.align		4
        /*0098*/ 	.byte	0x04, 0x1c
        /*009a*/ 	.short	(.L_25 - .L_24)


	//   ....[0]....
.L_24:
        /*009c*/ 	.word	0x000000c0


	//   ....[1]....
        /*00a0*/ 	.word	0x00000930


	//----- nvinfo : EIATTR_CBANK_PARAM_SIZE
	.align		4
.L_25:
        /*00a4*/ 	.byte	0x03, 0x19
        /*00a6*/ 	.short	0x0030


	//----- nvinfo : EIATTR_PARAM_CBANK
	.align		4
        /*00a8*/ 	.byte	0x04, 0x0a
        /*00aa*/ 	.short	(.L_27 - .L_26)
	.align		4
.L_26:
        /*00ac*/ 	.word	index@(.nv.constant0._Z11sgemm_naiveiiifPfS_fS_)
        /*00b0*/ 	.short	0x0380
        /*00b2*/ 	.short	0x0030


	//----- nvinfo : EIATTR_SW_WAR
	.align		4
.L_27:
        /*00b4*/ 	.byte	0x04, 0x36
        /*00b6*/ 	.short	(.L_29 - .L_28)
.L_28:
        /*00b8*/ 	.word	0x00000008
.L_29:


//--------------------- .nv.callgraph             --------------------------
	.section	.nv.callgraph,"",@"SHT_CUDA_CALLGRAPH"
	.align	4
	.sectionentsize	8
	.align		4
        /*0000*/ 	.word	0x00000000
	.align		4
        /*0004*/ 	.word	0xffffffff
	.align		4
        /*0008*/ 	.word	0x00000000
	.align		4
        /*000c*/ 	.word	0xfffffffe
	.align		4
        /*0010*/ 	.word	0x00000000
	.align		4
        /*0014*/ 	.word	0xfffffffd
	.align		4
        /*0018*/ 	.word	0x00000000
	.align		4
        /*001c*/ 	.word	0xfffffffc


//--------------------- .text._Z11sgemm_naiveiiifPfS_fS_ --------------------------
	.section	.text._Z11sgemm_naiveiiifPfS_fS_,"ax",@progbits
	.align	128
        .global         _Z11sgemm_naiveiiifPfS_fS_
        .type           _Z11sgemm_naiveiiifPfS_fS_,@function
        .size           _Z11sgemm_naiveiiifPfS_fS_,(.L_x_5 - _Z11sgemm_naiveiiifPfS_fS_)
        .other          _Z11sgemm_naiveiiifPfS_fS_,@"STO_CUDA_ENTRY STV_DEFAULT"
_Z11sgemm_naiveiiifPfS_fS_:
.text._Z11sgemm_naiveiiifPfS_fS_:
[----:B------:R-:W-:Y:S01]  /*0000*/  LDC R1, c[0x0][0x37c] ;  /* 0x0000df00ff017b82 */ /* 0x000fe20000000800 */
[----:B------:R-:W0:Y:S07]  /*0010*/  S2R R0, SR_TID.X ;  /* 0x0000000000007919 */ /* 0x000e2e0000002100 */
[----:B------:R-:W0:Y:S01]  /*0020*/  S2UR UR4, SR_CTAID.X ;  /* 0x00000000000479c3 */ /* 0x000e220000002500 */
[----:B------:R-:W1:Y:S07]  /*0030*/  S2R R19, SR_TID.Y ;  /* 0x0000000000137919 */ /* 0x000e6e0000002200 */
[----:B------:R-:W0:Y:S08]  /*0040*/  LDC R5, c[0x0][0x360] ;  /* 0x0000d800ff057b82 */ /* 0x000e300000000800 */
[----:B------:R-:W1:Y:S08]  /*0050*/  S2UR UR5, SR_CTAID.Y ;  /* 0x00000000000579c3 */ /* 0x000e700000002600 */
[----:B------:R-:W1:Y:S08]  /*0060*/  LDC R4, c[0x0][0x364] ;  /* 0x0000d900ff047b82 */ /* 0x000e700000000800 */
[----:B------:R-:W2:Y:S01]  /*0070*/  LDC.64 R2, c[0x0][0x380] ;  /* 0x0000e000ff027b82 */ /* 0x000ea20000000a00 */
[----:B0-----:R-:W-:-:S02]  /*0080*/  IMAD R0, R5, UR4, R0 ;  /* 0x0000000405007c24 */ /* 0x001fc4000f8e0200 */
[----:B-1----:R-:W-:-:S03]  /*0090*/  IMAD R19, R4, UR5, R19 ;  /* 0x0000000504137c24 */ /* 0x002fc6000f8e0213 */
[----:B--2---:R-:W-:-:S04]  /*00a0*/  ISETP.GE.AND P0, PT, R0, R3, PT ;  /* 0x000000030000720c */ /* 0x004fc80003f06270 */
[----:B------:R-:W-:-:S13]  /*00b0*/  ISETP.GE.OR P0, PT, R19, R2, P0 ;  /* 0x000000021300720c */ /* 0x000fda0000706670 */
[----:B------:R-:W-:Y:S05]  /*00c0*/  @P0 EXIT ;  /* 0x000000000000094d */ /* 0x000fea0003800000 */
[----:B------:R-:W0:Y:S01]  /*00d0*/  LDC R2, c[0x0][0x388] ;  /* 0x0000e200ff027b82 */ /* 0x000e220000000800 */
[----:B------:R-:W1:Y:S01]  /*00e0*/  LDCU.64 UR4, c[0x0][0x358] ;  /* 0x00006b00ff0477ac */ /* 0x000e620008000a00 */
[----:B------:R-:W-:Y:S01]  /*00f0*/  HFMA2 R24, -RZ, RZ, 0, 0 ;  /* 0x00000000ff187431 */ /* 0x000fe200000001ff */
[----:B0-----:R-:W-:-:S13]  /*0100*/  ISETP.GE.AND P0, PT, R2, 0x1, PT ;  /* 0x000000010200780c */ /* 0x001fda0003f06270 */
[----:B-1----:R-:W-:Y:S05]  /*0110*/  @!P0 BRA `(.L_x_0) ;  /* 0x0000000400e08947 */ /* 0x002fea0003800000 */
[C---:B------:R-:W-:Y:S01]  /*0120*/  ISETP.GE.U32.AND P1, PT, R2.reuse, 0x8, PT ;  /* 0x000000080200780c */ /* 0x040fe20003f26070 */
[----:B------:R-:W-:Y:S01]  /*0130*/  IMAD R20, R19, R2, RZ ;  /* 0x0000000213147224 */ /* 0x000fe200078e02ff */
[----:B------:R-:W-:Y:S02]  /*0140*/  LOP3.LUT R27, R2, 0x7, RZ, 0xc0, !PT ;  /* 0x00000007021b7812 */ /* 0x000fe400078ec0ff */
[----:B------:R-:W-:Y:S02]  /*0150*/  MOV R24, RZ ;  /* 0x000000ff00187202 */ /* 0x000fe40000000f00 */
[----:B------:R-:W-:Y:S02]  /*0160*/  ISETP.NE.AND P0, PT, R27, RZ, PT ;  /* 0x000000ff1b00720c */ /* 0x000fe40003f05270 */
[----:B------:R-:W-:-:S05]  /*0170*/  MOV R21, RZ ;  /* 0x000000ff00157202 */ /* 0x000fca0000000f00 */
[----:B------:R-:W-:Y:S06]  /*0180*/  @!P1 BRA `(.L_x_1) ;  /* 0x0000000000c49947 */ /* 0x000fec0003800000 */
[----:B------:R-:W0:Y:S01]  /*0190*/  LDC.64 R4, c[0x0][0x390] ;  /* 0x0000e400ff047b82 */ /* 0x000e220000000a00 */
[----:B------:R-:W-:Y:S02]  /*01a0*/  LOP3.LUT R21, R2, 0x7ffffff8, RZ, 0xc0, !PT ;  /* 0x7ffffff802157812 */ /* 0x000fe400078ec0ff */
[----:B------:R-:W-:Y:S02]  /*01b0*/  MOV R24, RZ ;  /* 0x000000ff00187202 */ /* 0x000fe40000000f00 */
[----:B------:R-:W-:Y:S02]  /*01c0*/  MOV R18, R0 ;  /* 0x0000000000127202 */ /* 0x000fe40000000f00 */
[----:B------:R-:W-:Y:S01]  /*01d0*/  IADD3 R22, PT, PT, -R21, RZ, RZ ;  /* 0x000000ff15167210 */ /* 0x000fe20007ffe1ff */
[----:B0-----:R-:W-:-:S03]  /*01e0*/  IMAD.WIDE.U32 R4, R20, 0x4, R4 ;  /* 0x0000000414047825 */ /* 0x001fc600078e0004 */
[----:B------:R-:W-:-:S04]  /*01f0*/  IADD3 R6, P1, PT, R4, 0x10, RZ ;  /* 0x0000001004067810 */ /* 0x000fc80007f3e0ff */
[----:B------:R-:W-:-:S09]  /*0200*/  IADD3.X R7, PT, PT, RZ, R5, RZ, P1, !PT ;  /* 0x00000005ff077210 */ /* 0x000fd20000ffe4ff */
.L_x_2:
[----:B------:R-:W0:Y:S01]  /*0210*/  LDC.64 R16, c[0x0][0x398] ;  /* 0x0000e600ff107b82 */ /* 0x000e220000000a00 */
[----:B------:R-:W-:Y:S02]  /*0220*/  MOV R4, R6 ;  /* 0x0000000600047202 */ /* 0x000fe40000000f00 */
[----:B------:R-:W-:-:S05]  /*0230*/  MOV R5, R7 ;  /* 0x0000000700057202 */ /* 0x000fca0000000f00 */
[----:B------:R-:W2:Y:S04]  /*0240*/  LDG.E R25, desc[UR4][R4.64+-0x10] ;  /* 0xfffff00404197981 */ /* 0x000ea8000c1e1900 */
[----:B------:R-:W3:Y:S04]  /*0250*/  LDG.E R23, desc[UR4][R4.64+-0xc] ;  /* 0xfffff40404177981 */ /* 0x000ee8000c1e1900 */
[----:B------:R-:W4:Y:S04]  /*0260*/  LDG.E R29, desc[UR4][R4.64+-0x8] ;  /* 0xfffff804041d7981 */ /* 0x000f28000c1e1900 */
[----:B------:R-:W5:Y:S01]  /*0270*/  LDG.E R28, desc[UR4][R4.64+-0x4] ;  /* 0xfffffc04041c7981 */ /* 0x000f62000c1e1900 */
[----:B0-----:R-:W-:-:S05]  /*0280*/  IMAD.WIDE R16, R18, 0x4, R16 ;  /* 0x0000000412107825 */ /* 0x001fca00078e0210 */
[----:B------:R0:W2:Y:S01]  /*0290*/  LDG.E R26, desc[UR4][R16.64] ;  /* 0x00000004101a7981 */ /* 0x0000a2000c1e1900 */
[----:B------:R-:W-:-:S04]  /*02a0*/  IMAD.WIDE R14, R3, 0x4, R16 ;  /* 0x00000004030e7825 */ /* 0x000fc800078e0210 */
[C---:B------:R-:W-:Y:S02]  /*02b0*/  IMAD.WIDE R6, R3.reuse, 0x4, R14 ;  /* 0x0000000403067825 */ /* 0x040fe400078e020e */
[----:B------:R-:W3:Y:S02]  /*02c0*/  LDG.E R14, desc[UR4][R14.64] ;  /* 0x000000040e0e7981 */ /* 0x000ee4000c1e1900 */
[C---:B------:R-:W-:Y:S02]  /*02d0*/  IMAD.WIDE R10, R3.reuse, 0x4, R6 ;  /* 0x00000004030a7825 */ /* 0x040fe400078e0206 */
[----:B------:R-:W4:Y:S02]  /*02e0*/  LDG.E R6, desc[UR4][R6.64] ;  /* 0x0000000406067981 */ /* 0x000f24000c1e1900 */
[C---:B------:R-:W-:Y:S02]  /*02f0*/  IMAD.WIDE R8, R3.reuse, 0x4, R10 ;  /* 0x0000000403087825 */ /* 0x040fe400078e020a */
[----:B------:R-:W5:Y:S02]  /*0300*/  LDG.E R10, desc[UR4][R10.64] ;  /* 0x000000040a0a7981 */ /* 0x000f64000c1e1900 */
[----:B------:R-:W-:-:S02]  /*0310*/  IMAD.WIDE R12, R3, 0x4, R8 ;  /* 0x00000004030c7825 */ /* 0x000fc400078e0208 */
[----:B------:R-:W5:Y:S04]  /*0320*/  LDG.E R7, desc[UR4][R4.64] ;  /* 0x0000000404077981 */ /* 0x000f68000c1e1900 */
[----:B------:R-:W5:Y:S01]  /*0330*/  LDG.E R8, desc[UR4][R8.64] ;  /* 0x0000000408087981 */ /* 0x000f62000c1e1900 */
[----:B0-----:R-:W-:-:S03]  /*0340*/  IMAD.WIDE R16, R3, 0x4, R12 ;  /* 0x0000000403107825 */ /* 0x001fc600078e020c */
[----:B------:R-:W5:Y:S04]  /*0350*/  LDG.E R12, desc[UR4][R12.64] ;  /* 0x000000040c0c7981 */ /* 0x000f68000c1e1900 */
[----:B------:R-:W5:Y:S04]  /*0360*/  LDG.E R15, desc[UR4][R16.64] ;  /* 0x00000004100f7981 */ /* 0x000f68000c1e1900 */
[----:B------:R-:W5:Y:S04]  /*0370*/  LDG.E R9, desc[UR4][R4.64+0x4] ;  /* 0x0000040404097981 */ /* 0x000f68000c1e1900 */
[----:B------:R-:W5:Y:S01]  /*0380*/  LDG.E R11, desc[UR4][R4.64+0xc] ;  /* 0x00000c04040b7981 */ /* 0x000f62000c1e1900 */
[----:B--2---:R-:W-:Y:S01]  /*0390*/  FFMA R26, R25, R26, R24 ;  /* 0x0000001a191a7223 */ /* 0x004fe20000000018 */
[----:B------:R-:W-:-:S02]  /*03a0*/  IMAD.WIDE R24, R3, 0x4, R16 ;  /* 0x0000000403187825 */ /* 0x000fc400078e0210 */
[----:B------:R-:W2:Y:S04]  /*03b0*/  LDG.E R16, desc[UR4][R4.64+0x8] ;  /* 0x0000080404107981 */ /* 0x000ea8000c1e1900 */
[----:B------:R-:W2:Y:S01]  /*03c0*/  LDG.E R24, desc[UR4][R24.64] ;  /* 0x0000000418187981 */ /* 0x000ea2000c1e1900 */
[----:B---3--:R-:W-:Y:S01]  /*03d0*/  FFMA R14, R23, R14, R26 ;  /* 0x0000000e170e7223 */ /* 0x008fe2000000001a */
[----:B------:R-:W-:-:S03]  /*03e0*/  IADD3 R22, PT, PT, R22, 0x8, RZ ;  /* 0x0000000816167810 */ /* 0x000fc60007ffe0ff */
[----:B----4-:R-:W-:Y:S01]  /*03f0*/  FFMA R29, R29, R6, R14 ;  /* 0x000000061d1d7223 */ /* 0x010fe2000000000e */
[----:B------:R-:W-:-:S03]  /*0400*/  ISETP.NE.AND P1, PT, R22, RZ, PT ;  /* 0x000000ff1600720c */ /* 0x000fc60003f25270 */
[----:B-----5:R-:W-:Y:S01]  /*0410*/  FFMA R10, R28, R10, R29 ;  /* 0x0000000a1c0a7223 */ /* 0x020fe2000000001d */
[----:B------:R-:W-:-:S03]  /*0420*/  IADD3 R6, P2, PT, R4, 0x20, RZ ;  /* 0x0000002004067810 */ /* 0x000fc60007f5e0ff */
[----:B------:R-:W-:Y:S01]  /*0430*/  FFMA R8, R7, R8, R10 ;  /* 0x0000000807087223 */ /* 0x000fe2000000000a */
[----:B------:R-:W-:Y:S02]  /*0440*/  IADD3.X R7, PT, PT, RZ, R5, RZ, P2, !PT ;  /* 0x00000005ff077210 */ /* 0x000fe400017fe4ff */
[----:B------:R-:W-:Y:S01]  /*0450*/  LEA R18, R3, R18, 0x3 ;  /* 0x0000001203127211 */ /* 0x000fe200078e18ff */
[----:B------:R-:W-:-:S04]  /*0460*/  FFMA R9, R9, R12, R8 ;  /* 0x0000000c09097223 */ /* 0x000fc80000000008 */
[----:B--2---:R-:W-:-:S04]  /*0470*/  FFMA R16, R16, R15, R9 ;  /* 0x0000000f10107223 */ /* 0x004fc80000000009 */
[----:B------:R-:W-:Y:S01]  /*0480*/  FFMA R24, R11, R24, R16 ;  /* 0x000000180b187223 */ /* 0x000fe20000000010 */
[----:B------:R-:W-:Y:S06]  /*0490*/  @P1 BRA `(.L_x_2) ;  /* 0xfffffffc005c1947 */ /* 0x000fec000383ffff */
.L_x_1:
[----:B------:R-:W-:Y:S05]  /*04a0*/  @!P0 BRA `(.L_x_0) ;  /* 0x0000000000fc8947 */ /* 0x000fea0003800000 */
[----:B------:R-:W-:Y:S02]  /*04b0*/  ISETP.GE.U32.AND P1, PT, R27, 0x4, PT ;  /* 0x000000041b00780c */ /* 0x000fe40003f26070 */
[----:B------:R-:W-:-:S04]  /*04c0*/  LOP3.LUT R16, R2, 0x3, RZ, 0xc0, !PT ;  /* 0x0000000302107812 */ /* 0x000fc800078ec0ff */
[----:B------:R-:W-:-:S07]  /*04d0*/  ISETP.NE.AND P0, PT, R16, RZ, PT ;  /* 0x000000ff1000720c */ /* 0x000fce0003f05270 */
[----:B------:R-:W-:Y:S06]  /*04e0*/  @!P1 BRA `(.L_x_3) ;  /* 0x00000000006c9947 */ /* 0x000fec0003800000 */
[----:B------:R-:W0:Y:S01]  /*04f0*/  LDC.64 R6, c[0x0][0x398] ;  /* 0x0000e600ff067b82 */ /* 0x000e220000000a00 */
[----:B------:R-:W1:Y:S01]  /*0500*/  LDCU.64 UR6, c[0x0][0x390] ;  /* 0x00007200ff0677ac */ /* 0x000e620008000a00 */
[----:B------:R-:W-:Y:S01]  /*0510*/  IMAD R9, R21, R3, R0 ;  /* 0x0000000315097224 */ /* 0x000fe200078e0200 */
[CC--:B------:R-:W-:Y:S02]  /*0520*/  IADD3 R5, PT, PT, R20.reuse, R21.reuse, RZ ;  /* 0x0000001514057210 */ /* 0x0c0fe40007ffe0ff */
[----:B------:R-:W-:-:S03]  /*0530*/  IADD3 R10, P1, PT, R20, R21, RZ ;  /* 0x00000015140a7210 */ /* 0x000fc60007f3e0ff */
[----:B------:R-:W2:Y:S01]  /*0540*/  LDC.64 R14, c[0x0][0x390] ;  /* 0x0000e400ff0e7b82 */ /* 0x000ea20000000a00 */
[----:B0-----:R-:W-:-:S04]  /*0550*/  IMAD.WIDE R6, R9, 0x4, R6 ;  /* 0x0000000409067825 */ /* 0x001fc800078e0206 */
[----:B------:R-:W-:Y:S02]  /*0560*/  IMAD.WIDE R8, R3, 0x4, R6 ;  /* 0x0000000403087825 */ /* 0x000fe400078e0206 */
[----:B------:R-:W3:Y:S02]  /*0570*/  LDG.E R6, desc[UR4][R6.64] ;  /* 0x0000000406067981 */ /* 0x000ee4000c1e1900 */
[----:B--2---:R-:W-:Y:S01]  /*0580*/  IMAD.WIDE.U32 R14, R5, 0x4, R14 ;  /* 0x00000004050e7825 */ /* 0x004fe200078e000e */
[----:B------:R-:W-:Y:S02]  /*0590*/  IADD3.X R5, PT, PT, RZ, RZ, RZ, P1, !PT ;  /* 0x000000ffff057210 */ /* 0x000fe40000ffe4ff */
[----:B-1----:R-:W-:-:S03]  /*05a0*/  LEA R4, P1, R10, UR6, 0x2 ;  /* 0x000000060a047c11 */ /* 0x002fc6000f8210ff */
[----:B------:R-:W3:Y:S01]  /*05b0*/  LDG.E R15, desc[UR4][R14.64] ;  /* 0x000000040e0f7981 */ /* 0x000ee2000c1e1900 */
[----:B------:R-:W-:Y:S01]  /*05c0*/  LEA.HI.X R5, R10, UR7, R5, 0x2, P1 ;  /* 0x000000070a057c11 */ /* 0x000fe200088f1405 */
[C---:B------:R-:W-:Y:S02]  /*05d0*/  IMAD.WIDE R10, R3.reuse, 0x4, R8 ;  /* 0x00000004030a7825 */ /* 0x040fe400078e0208 */
[----:B------:R-:W2:Y:S04]  /*05e0*/  LDG.E R8, desc[UR4][R8.64] ;  /* 0x0000000408087981 */ /* 0x000ea8000c1e1900 */
[----:B------:R-:W2:Y:S01]  /*05f0*/  LDG.E R17, desc[UR4][R4.64+0x4] ;  /* 0x0000040404117981 */ /* 0x000ea2000c1e1900 */
[----:B------:R-:W-:-:S03]  /*0600*/  IMAD.WIDE R12, R3, 0x4, R10 ;  /* 0x00000004030c7825 */ /* 0x000fc600078e020a */
[----:B------:R-:W4:Y:S04]  /*0610*/  LDG.E R22, desc[UR4][R10.64] ;  /* 0x000000040a167981 */ /* 0x000f28000c1e1900 */
[----:B------:R-:W4:Y:S04]  /*0620*/  LDG.E R18, desc[UR4][R4.64+0x8] ;  /* 0x0000080404127981 */ /* 0x000f28000c1e1900 */
[----:B------:R-:W5:Y:S04]  /*0630*/  LDG.E R26, desc[UR4][R4.64+0xc] ;  /* 0x00000c04041a7981 */ /* 0x000f68000c1e1900 */
[----:B------:R-:W5:Y:S01]  /*0640*/  LDG.E R12, desc[UR4][R12.64] ;  /* 0x000000040c0c7981 */ /* 0x000f62000c1e1900 */
[----:B------:R-:W-:Y:S01]  /*0650*/  IADD3 R21, PT, PT, R21, 0x4, RZ ;  /* 0x0000000415157810 */ /* 0x000fe20007ffe0ff */
[----:B---3--:R-:W-:-:S04]  /*0660*/  FFMA R24, R15, R6, R24 ;  /* 0x000000060f187223 */ /* 0x008fc80000000018 */
[----:B--2---:R-:W-:-:S04]  /*0670*/  FFMA R17, R17, R8, R24 ;  /* 0x0000000811117223 */ /* 0x004fc80000000018 */
[----:B----4-:R-:W-:-:S04]  /*0680*/  FFMA R17, R18, R22, R17 ;  /* 0x0000001612117223 */ /* 0x010fc80000000011 */
[----:B-----5:R-:W-:-:S07]  /*0690*/  FFMA R24, R26, R12, R17 ;  /* 0x0000000c1a187223 */ /* 0x020fce0000000011 */
.L_x_3:
[----:B------:R-:W-:Y:S05]  /*06a0*/  @!P0 BRA `(.L_x_0) ;  /* 0x00000000007c8947 */ /* 0x000fea0003800000 */
[----:B------:R-:W-:Y:S01]  /*06b0*/  ISETP.NE.AND P1, PT, R16, 0x1, PT ;  /* 0x000000011000780c */ /* 0x000fe20003f25270 */
[----:B------:R-:W0:Y:S01]  /*06c0*/  LDC.64 R12, c[0x0][0x390] ;  /* 0x0000e400ff0c7b82 */ /* 0x000e220000000a00 */
[----:B------:R-:W-:-:S04]  /*06d0*/  LOP3.LUT R2, R2, 0x1, RZ, 0xc0, !PT ;  /* 0x0000000102027812 */ /* 0x000fc800078ec0ff */
[----:B------:R-:W-:-:S03]  /*06e0*/  ISETP.NE.U32.AND P0, PT, R2, 0x1, PT ;  /* 0x000000010200780c */ /* 0x000fc60003f05070 */
[----:B------:R-:W1:Y:S04]  /*06f0*/  LDC.64 R10, c[0x0][0x398] ;  /* 0x0000e600ff0a7b82 */ /* 0x000e680000000a00 */
[CC--:B------:R-:W-:Y:S02]  /*0700*/  @P1 IADD3 R15, PT, PT, R20.reuse, R21.reuse, RZ ;  /* 0x00000015140f1210 */ /* 0x0c0fe40007ffe0ff */
[----:B------:R-:W-:Y:S02]  /*0710*/  @P1 IADD3 R2, P2, PT, R20, R21, RZ ;  /* 0x0000001514021210 */ /* 0x000fe40007f5e0ff */
[----:B------:R-:W2:Y:S02]  /*0720*/  @P1 LDC.64 R4, c[0x0][0x390] ;  /* 0x0000e400ff041b82 */ /* 0x000ea40000000a00 */
[----:B------:R-:W-:-:S06]  /*0730*/  @P1 IADD3.X R14, PT, PT, RZ, RZ, RZ, P2, !PT ;  /* 0x000000ffff0e1210 */ /* 0x000fcc00017fe4ff */
[----:B------:R-:W3:Y:S01]  /*0740*/  LDC.64 R6, c[0x0][0x390] ;  /* 0x0000e400ff067b82 */ /* 0x000ee20000000a00 */
[----:B0-----:R-:W-:-:S04]  /*0750*/  @P1 IMAD.WIDE.U32 R12, R15, 0x4, R12 ;  /* 0x000000040f0c1825 */ /* 0x001fc800078e000c */
[C---:B------:R-:W-:Y:S01]  /*0760*/  @P1 IMAD R15, R21.reuse, R3, R0 ;  /* 0x00000003150f1224 */ /* 0x040fe200078e0200 */
[----:B------:R-:W-:Y:S01]  /*0770*/  @P1 IADD3 R21, PT, PT, R21, 0x2, RZ ;  /* 0x0000000215151810 */ /* 0x000fe20007ffe0ff */
[----:B------:R-:W4:Y:S01]  /*0780*/  @P1 LDG.E R13, desc[UR4][R12.64] ;  /* 0x000000040c0d1981 */ /* 0x000f22000c1e1900 */
[----:B------:R-:W0:Y:S01]  /*0790*/  LDC.64 R8, c[0x0][0x398] ;  /* 0x0000e600ff087b82 */ /* 0x000e220000000a00 */
[----:B-1----:R-:W-:Y:S01]  /*07a0*/  @P1 IMAD.WIDE R10, R15, 0x4, R10 ;  /* 0x000000040f0a1825 */ /* 0x002fe200078e020a */
[----:B------:R-:W-:Y:S02]  /*07b0*/  @!P0 IADD3 R17, PT, PT, R20, R21, RZ ;  /* 0x0000001514118210 */ /* 0x000fe40007ffe0ff */
[----:B--2---:R-:W-:Y:S01]  /*07c0*/  @P1 LEA R4, P2, R2, R4, 0x2 ;  /* 0x0000000402041211 */ /* 0x004fe200078410ff */
[----:B------:R-:W-:-:S03]  /*07d0*/  @!P0 IMAD R21, R21, R3, R0 ;  /* 0x0000000315158224 */ /* 0x000fc600078e0200 */
[----:B------:R-:W-:Y:S01]  /*07e0*/  @P1 LEA.HI.X R5, R2, R5, R14, 0x2, P2 ;  /* 0x0000000502051211 */ /* 0x000fe200010f140e */
[----:B------:R-:W-:Y:S01]  /*07f0*/  @P1 IMAD.WIDE R14, R3, 0x4, R10 ;  /* 0x00000004030e1825 */ /* 0x000fe200078e020a */
[----:B------:R-:W4:Y:S03]  /*0800*/  @P1 LDG.E R2, desc[UR4][R10.64] ;  /* 0x000000040a021981 */ /* 0x000f26000c1e1900 */
[----:B---3--:R-:W-:Y:S01]  /*0810*/  @!P0 IMAD.WIDE.U32 R6, R17, 0x4, R6 ;  /* 0x0000000411068825 */ /* 0x008fe200078e0006 */
[----:B------:R-:W2:Y:S04]  /*0820*/  @P1 LDG.E R5, desc[UR4][R4.64+0x4] ;  /* 0x0000040404051981 */ /* 0x000ea8000c1e1900 */
[----:B------:R-:W2:Y:S01]  /*0830*/  @P1 LDG.E R14, desc[UR4][R14.64] ;  /* 0x000000040e0e1981 */ /* 0x000ea2000c1e1900 */
[----:B0-----:R-:W-:-:S03]  /*0840*/  @!P0 IMAD.WIDE R8, R21, 0x4, R8 ;  /* 0x0000000415088825 */ /* 0x001fc600078e0208 */
[----:B------:R-:W3:Y:S04]  /*0850*/  @!P0 LDG.E R7, desc[UR4][R6.64] ;  /* 0x0000000406078981 */ /* 0x000ee8000c1e1900 */
[----:B------:R-:W3:Y:S01]  /*0860*/  @!P0 LDG.E R8, desc[UR4][R8.64] ;  /* 0x0000000408088981 */ /* 0x000ee2000c1e1900 */
[----:B----4-:R-:W-:-:S04]  /*0870*/  @P1 FFMA R2, R13, R2, R24 ;  /* 0x000000020d021223 */ /* 0x010fc80000000018 */
[----:B--2---:R-:W-:-:S04]  /*0880*/  @P1 FFMA R24, R5, R14, R2 ;  /* 0x0000000e05181223 */ /* 0x004fc80000000002 */
[----:B---3--:R-:W-:-:S07]  /*0890*/  @!P0 FFMA R24, R7, R8, R24 ;  /* 0x0000000807188223 */ /* 0x008fce0000000018 */
.L_x_0:
[----:B------:R-:W0:Y:S01]  /*08a0*/  LDC.64 R4, c[0x0][0x3a8] ;  /* 0x0000ea00ff047b82 */ /* 0x000e220000000a00 */
[----:B------:R-:W-:Y:S01]  /*08b0*/  IMAD R3, R19, R3, R0 ;  /* 0x0000000313037224 */ /* 0x000fe200078e0200 */
[----:B------:R-:W1:Y:S01]  /*08c0*/  LDCU UR6, c[0x0][0x3a0] ;  /* 0x00007400ff0677ac */ /* 0x000e620008000800 */
[----:B------:R-:W2:Y:S02]  /*08d0*/  LDCU UR7, c[0x0][0x38c] ;  /* 0x00007180ff0777ac */ /* 0x000ea40008000800 */
[----:B0-----:R-:W-:-:S05]  /*08e0*/  IMAD.WIDE R2, R3, 0x4, R4 ;  /* 0x0000000403027825 */ /* 0x001fca00078e0204 */
[----:B------:R-:W1:Y:S02]  /*08f0*/  LDG.E R0, desc[UR4][R2.64] ;  /* 0x0000000402007981 */ /* 0x000e64000c1e1900 */
[----:B-1----:R-:W-:-:S04]  /*0900*/  FMUL R5, R0, UR6 ;  /* 0x0000000600057c20 */ /* 0x002fc80008400000 */
[----:B--2---:R-:W-:-:S05]  /*0910*/  FFMA R5, R24, UR7, R5 ;  /* 0x0000000718057c23 */ /* 0x004fca0008000005 */
[----:B------:R-:W-:Y:S01]  /*0920*/  STG.E desc[UR4][R2.64], R5 ;  /* 0x0000000502007986 */ /* 0x000fe2000c101904 */
[----:B------:R-:W-:Y:S05]  /*0930*/  EXIT ;  /* 0x000000000000794d */ /* 0x000fea0003800000 */
.L_x_4:
[----:B------:R-:W-:-:S00]  /*0940*/  BRA `(.L_x_4) ;  /* 0xfffffffc00fc7947 */ /* 0x000fc0000383ffff */
[----:B------:R-:W-:-:S00]  /*0950*/  NOP ;  /* 0x0000000000007918 */ /* 0x000fc00000000000 */
        /* <DEDUP_REMOVED lines=10> */
.L_x_5:


//--------------------- .nv.shared.reserved.0     --------------------------
	.section	.nv.shared.reserved.0,"aw",@nobits
	.weak		__nv_reservedSMEM_offset_0_alias
	.size		__nv_reservedSMEM_offset_0_alias, 0, 64
	.other		__nv_reservedSMEM_offset_0_alias,@"STO_CUDA_RESERVED_SHARED STV_DEFAULT"
__nv_reservedSMEM_offset_0_alias:
	.zero		0
	.zero		64


//--------------------- .nv.constant0._Z11sgemm_naiveiiifPfS_fS_ --------------------------
	.section	.nv.constant0._Z11sgemm_naiveiiifPfS_fS_,"a",@progbits
	.sectionflags	@""
	.align	4
.nv.constant0._Z11sgemm_naiveiiifPfS_fS_:
	.zero		944


//--------------------- SYMBOLS --------------------------

	.type		.nv.reservedSmem.offset0,@object
	.size		.nv.reservedSmem.offset0,0x4
